	.headerflags	@"EF_CUDA_TEXMODE_UNIFIED EF_CUDA_64BIT_ADDRESS EF_CUDA_ACCELERATORS EF_CUDA_SM90 EF_CUDA_VIRTUAL_SM(EF_CUDA_SM90)"
	.elftype	@"ET_EXEC"


//--------------------- .nv.info                  --------------------------
	.section	.nv.info,"",@"SHT_CUDA_INFO"
	.align	4


	//----- nvinfo : EIATTR_REGCOUNT
	.align		4
        /*0000*/ 	.byte	0x04, 0x2f
        /*0002*/ 	.short	(.L_1 - .L_0)
	.align		4
.L_0:
        /*0004*/ 	.word	index@(triton_per_fused_abs_add_avg_pool2d_mean_mul_sub_2)
        /*0008*/ 	.word	0x00000015


	//----- nvinfo : EIATTR_MIN_STACK_SIZE
	.align		4
.L_1:
        /*000c*/ 	.byte	0x04, 0x12
        /*000e*/ 	.short	(.L_3 - .L_2)
	.align		4
.L_2:
        /*0010*/ 	.word	index@(triton_per_fused_abs_add_avg_pool2d_mean_mul_sub_2)
        /*0014*/ 	.word	0x00000000


	//----- nvinfo : EIATTR_FRAME_SIZE
	.align		4
.L_3:
        /*0018*/ 	.byte	0x04, 0x11
        /*001a*/ 	.short	(.L_5 - .L_4)
	.align		4
.L_4:
        /*001c*/ 	.word	index@(triton_per_fused_abs_add_avg_pool2d_mean_mul_sub_2)
        /*0020*/ 	.word	0x00000000


	//----- nvinfo : EIATTR_MIN_STACK_SIZE
	.align		4
.L_5:
        /*0024*/ 	.byte	0x04, 0x12
        /*0026*/ 	.short	(.L_7 - .L_6)
	.align		4
.L_6:
        /*0028*/ 	.word	index@(triton_per_fused_abs_add_avg_pool2d_mean_mul_sub_2)
        /*002c*/ 	.word	0x00000000
.L_7:


//--------------------- .nv.info.triton_per_fused_abs_add_avg_pool2d_mean_mul_sub_2 --------------------------
	.section	.nv.info.triton_per_fused_abs_add_avg_pool2d_mean_mul_sub_2,"",@"SHT_CUDA_INFO"
	.sectionflags	@""
	.align	4


	//----- nvinfo : EIATTR_CUDA_API_VERSION
	.align		4
        /*0000*/ 	.byte	0x04, 0x37
        /*0002*/ 	.short	(.L_9 - .L_8)
.L_8:
        /*0004*/ 	.word	0x0000007c


	//----- nvinfo : EIATTR_KPARAM_INFO
	.align		4
.L_9:
        /*0008*/ 	.byte	0x04, 0x17
        /*000a*/ 	.short	(.L_11 - .L_10)
.L_10:
        /*000c*/ 	.word	0x00000000
        /*0010*/ 	.short	0x0004
        /*0012*/ 	.short	0x0020
        /*0014*/ 	.byte	0x00, 0xf0, 0x11, 0x00


	//----- nvinfo : EIATTR_KPARAM_INFO
	.align		4
.L_11:
        /*0018*/ 	.byte	0x04, 0x17
        /*001a*/ 	.short	(.L_13 - .L_12)
.L_12:
        /*001c*/ 	.word	0x00000000
        /*0020*/ 	.short	0x0003
        /*0022*/ 	.short	0x0018
        /*0024*/ 	.byte	0x00, 0xf4, 0x21, 0x00


	//----- nvinfo : EIATTR_KPARAM_INFO
	.align		4
.L_13:
        /*0028*/ 	.byte	0x04, 0x17
        /*002a*/ 	.short	(.L_15 - .L_14)
.L_14:
        /*002c*/ 	.word	0x00000000
        /*0030*/ 	.short	0x0002
        /*0032*/ 	.short	0x0010
        /*0034*/ 	.byte	0x00, 0xf4, 0x21, 0x00


	//----- nvinfo : EIATTR_KPARAM_INFO
	.align		4
.L_15:
        /*0038*/ 	.byte	0x04, 0x17
        /*003a*/ 	.short	(.L_17 - .L_16)
.L_16:
        /*003c*/ 	.word	0x00000000
        /*0040*/ 	.short	0x0001
        /*0042*/ 	.short	0x0008
        /*0044*/ 	.byte	0x00, 0xf4, 0x21, 0x00


	//----- nvinfo : EIATTR_KPARAM_INFO
	.align		4
.L_17:
        /*0048*/ 	.byte	0x04, 0x17
        /*004a*/ 	.short	(.L_19 - .L_18)
.L_18:
        /*004c*/ 	.word	0x00000000
        /*0050*/ 	.short	0x0000
        /*0052*/ 	.short	0x0000
        /*0054*/ 	.byte	0x00, 0xf4, 0x21, 0x00


	//----- nvinfo : EIATTR_SPARSE_MMA_MASK
	.align		4
.L_19:
        /*0058*/ 	.byte	0x03, 0x50
        /*005a*/ 	.short	0x0000


	//----- nvinfo : EIATTR_MAXREG_COUNT
	.align		4
        /*005c*/ 	.byte	0x03, 0x1b
        /*005e*/ 	.short	0x00ff


	//----- nvinfo : EIATTR_COOP_GROUP_MASK_REGIDS
	.align		4
        /*0060*/ 	.byte	0x04, 0x29
        /*0062*/ 	.short	(.L_21 - .L_20)


	//   ....[0]....
.L_20:
        /*0064*/ 	.word	0xffffffff


	//   ....[1]....
        /*0068*/ 	.word	0xffffffff


	//   ....[2]....
        /*006c*/ 	.word	0xffffffff


	//   ....[3]....
        /*0070*/ 	.word	0xffffffff


	//----- nvinfo : EIATTR_COOP_GROUP_INSTR_OFFSETS
	.align		4
.L_21:
        /*0074*/ 	.byte	0x04, 0x28
        /*0076*/ 	.short	(.L_23 - .L_22)


	//   ....[0]....
.L_22:
        /*0078*/ 	.word	0x00000200


	//   ....[1]....
        /*007c*/ 	.word	0x00000250


	//   ....[2]....
        /*0080*/ 	.word	0x00000270


	//   ....[3]....
        /*0084*/ 	.word	0x00000290


	//----- nvinfo : EIATTR_EXIT_INSTR_OFFSETS
	.align		4
.L_23:
        /*0088*/ 	.byte	0x04, 0x1c
        /*008a*/ 	.short	(.L_25 - .L_24)


	//   ....[0]....
.L_24:
        /*008c*/ 	.word	0x000002d0


	//   ....[1]....
        /*0090*/ 	.word	0x000002f0


	//----- nvinfo : EIATTR_REQNTID
	.align		4
.L_25:
        /*0094*/ 	.byte	0x04, 0x10
        /*0096*/ 	.short	(.L_27 - .L_26)
.L_26:
        /*0098*/ 	.word	0x00000040
        /*009c*/ 	.word	0x00000001
        /*00a0*/ 	.word	0x00000001


	//----- nvinfo : EIATTR_CBANK_PARAM_SIZE
	.align		4
.L_27:
        /*00a4*/ 	.byte	0x03, 0x19
        /*00a6*/ 	.short	0x0024


	//----- nvinfo : EIATTR_PARAM_CBANK
	.align		4
        /*00a8*/ 	.byte	0x04, 0x0a
        /*00aa*/ 	.short	(.L_29 - .L_28)
	.align		4
.L_28:
        /*00ac*/ 	.word	index@(.nv.constant0.triton_per_fused_abs_add_avg_pool2d_mean_mul_sub_2)
        /*00b0*/ 	.short	0x0210
        /*00b2*/ 	.short	0x0024


	//----- nvinfo : EIATTR_SW_WAR
	.align		4
.L_29:
        /*00b4*/ 	.byte	0x04, 0x36
        /*00b6*/ 	.short	(.L_31 - .L_30)
.L_30:
        /*00b8*/ 	.word	0x00000008
.L_31:


//--------------------- .nv.callgraph             --------------------------
	.section	.nv.callgraph,"",@"SHT_CUDA_CALLGRAPH"
	.align	4
	.sectionentsize	8
	.align		4
        /*0000*/ 	.word	0x00000000
	.align		4
        /*0004*/ 	.word	0xffffffff
	.align		4
        /*0008*/ 	.word	0x00000000
	.align		4
        /*000c*/ 	.word	0xfffffffe
	.align		4
        /*0010*/ 	.word	0x00000000
	.align		4
        /*0014*/ 	.word	0xfffffffd
	.align		4
        /*0018*/ 	.word	0x00000000
	.align		4
        /*001c*/ 	.word	0xfffffffc


//--------------------- .text.triton_per_fused_abs_add_avg_pool2d_mean_mul_sub_2 --------------------------
	.section	.text.triton_per_fused_abs_add_avg_pool2d_mean_mul_sub_2,"ax",@progbits
	.sectionflags	@"SHF_BARRIERS=1"
	.align	128
        .global         triton_per_fused_abs_add_avg_pool2d_mean_mul_sub_2
        .type           triton_per_fused_abs_add_avg_pool2d_mean_mul_sub_2,@function
        .size           triton_per_fused_abs_add_avg_pool2d_mean_mul_sub_2,(.L_x_1 - triton_per_fused_abs_add_avg_pool2d_mean_mul_sub_2)
        .other          triton_per_fused_abs_add_avg_pool2d_mean_mul_sub_2,@"STO_CUDA_ENTRY STV_DEFAULT"
triton_per_fused_abs_add_avg_pool2d_mean_mul_sub_2:
.text.triton_per_fused_abs_add_avg_pool2d_mean_mul_sub_2:
[----:B------:R-:W0:Y:S01]  /*0000*/  LDC R1, c[0x0][0x28] ;  /* 0x00000a00ff017b82 */ /* 0x000e220000000800 */
[----:B------:R-:W1:Y:S07]  /*0010*/  S2R R18, SR_TID.X ;  /* 0x0000000000127919 */ /* 0x000e6e0000002100 */
[----:B------:R-:W2:Y:S01]  /*0020*/  LDC.64 R6, c[0x0][0x220] ;  /* 0x00008800ff067b82 */ /* 0x000ea20000000a00 */
[----:B------:R-:W-:-:S07]  /*0030*/  ULDC.64 UR4, c[0x0][0x208] ;  /* 0x0000820000047ab9 */ /* 0x000fce0000000a00 */
[----:B------:R-:W3:Y:S01]  /*0040*/  LDC.64 R4, c[0x0][0x218] ;  /* 0x00008600ff047b82 */ /* 0x000ee20000000a00 */
[----:B-1----:R-:W-:-:S04]  /*0050*/  SHF.L.U32 R0, R18, 0x2, RZ ;  /* 0x0000000212007819 */ /* 0x002fc800000006ff */
[----:B------:R-:W-:-:S05]  /*0060*/  LOP3.LUT R3, R0, 0x3c, RZ, 0xc0, !PT ;  /* 0x0000003c00037812 */ /* 0x000fca00078ec0ff */
[----:B--2---:R-:W-:-:S04]  /*0070*/  IMAD.WIDE.U32 R6, R3, 0x4, R6 ;  /* 0x0000000403067825 */ /* 0x004fc800078e0006 */
[----:B---3--:R-:W-:Y:S01]  /*0080*/  IMAD.WIDE.U32 R4, R3, 0x4, R4 ;  /* 0x0000000403047825 */ /* 0x008fe200078e0004 */
[----:B------:R-:W2:Y:S04]  /*0090*/  LDG.E.EL R14, desc[UR4][R6.64] ;  /* 0x00000004060e7981 */ /* 0x000ea8000c2e1900 */
[----:B------:R-:W2:Y:S04]  /*00a0*/  LDG.E.EL R15, desc[UR4][R6.64+0x4] ;  /* 0x00000404060f7981 */ /* 0x000ea8000c2e1900 */
[----:B------:R-:W3:Y:S04]  /*00b0*/  LDG.E.EL R10, desc[UR4][R4.64] ;  /* 0x00000004040a7981 */ /* 0x000ee8000c2e1900 */
[----:B------:R-:W3:Y:S04]  /*00c0*/  LDG.E.EL R11, desc[UR4][R4.64+0x4] ;  /* 0x00000404040b7981 */ /* 0x000ee8000c2e1900 */
[----:B------:R-:W4:Y:S04]  /*00d0*/  LDG.E.EL R16, desc[UR4][R6.64+0x8] ;  /* 0x0000080406107981 */ /* 0x000f28000c2e1900 */
[----:B------:R-:W5:Y:S04]  /*00e0*/  LDG.E.EL R12, desc[UR4][R4.64+0x8] ;  /* 0x00000804040c7981 */ /* 0x000f68000c2e1900 */
[----:B------:R-:W5:Y:S04]  /*00f0*/  LDG.E.EL R17, desc[UR4][R6.64+0xc] ;  /* 0x00000c0406117981 */ /* 0x000f68000c2e1900 */
[----:B------:R-:W5:Y:S01]  /*0100*/  LDG.E.EL R13, desc[UR4][R4.64+0xc] ;  /* 0x00000c04040d7981 */ /* 0x000f62000c2e1900 */
[----:B------:R-:W1:Y:S08]  /*0110*/  LDC.64 R8, c[0x0][0x228] ;  /* 0x00008a00ff087b82 */ /* 0x000e700000000a00 */
[----:B------:R-:W1:Y:S02]  /*0120*/  LDC.64 R2, c[0x0][0x210] ;  /* 0x00008400ff027b82 */ /* 0x000e640000000a00 */
[----:B-1----:R-:W5:Y:S04]  /*0130*/  LDG.E R8, desc[UR4][R8.64] ;  /* 0x0000000408087981 */ /* 0x002f68000c1e1900 */
[----:B0-----:R-:W5:Y:S02]  /*0140*/  LDG.E R0, desc[UR4][R2.64] ;  /* 0x0000000402007981 */ /* 0x001f64000c1e1900 */
[----:B------:R-:W-:Y:S01]  /*0150*/  BAR.SYNC.DEFER_BLOCKING 0x0 ;  /* 0x0000000000007b1d */ /* 0x000fe20000010000 */
[----:B------:R-:W-:Y:S01]  /*0160*/  LOP3.LUT P0, RZ, R18, 0x3f, RZ, 0xc0, !PT ;  /* 0x0000003f12ff7812 */ /* 0x000fe2000780c0ff */
[----:B--2---:R-:W-:Y:S01]  /*0170*/  FADD R15, R14, R15 ;  /* 0x0000000f0e0f7221 */ /* 0x004fe20000000000 */
[----:B---3--:R-:W-:-:S03]  /*0180*/  FADD R11, R10, R11 ;  /* 0x0000000b0a0b7221 */ /* 0x008fc60000000000 */
[----:B----4-:R-:W-:Y:S01]  /*0190*/  FADD R16, R16, R15 ;  /* 0x0000000f10107221 */ /* 0x010fe20000000000 */
[----:B-----5:R-:W-:-:S03]  /*01a0*/  FADD R12, R12, R11 ;  /* 0x0000000b0c0c7221 */ /* 0x020fc60000000000 */
[----:B------:R-:W-:Y:S01]  /*01b0*/  FADD R16, R17, R16 ;  /* 0x0000001011107221 */ /* 0x000fe20000000000 */
[----:B------:R-:W-:-:S03]  /*01c0*/  FADD R12, R13, R12 ;  /* 0x0000000c0d0c7221 */ /* 0x000fc60000000000 */
[----:B------:R-:W-:-:S04]  /*01d0*/  FMUL R5, R16, 0.25 ;  /* 0x3e80000010057820 */ /* 0x000fc80000400000 */
[----:B------:R-:W-:-:S04]  /*01e0*/  FFMA R5, R12, 0.25, -R5 ;  /* 0x3e8000000c057823 */ /* 0x000fc80000000805 */
[----:B------:R-:W-:-:S05]  /*01f0*/  FADD R10, |R5|, -RZ ;  /* 0x800000ff050a7221 */ /* 0x000fca0000000200 */
[----:B------:R-:W0:Y:S01]  /*0200*/  SHFL.BFLY PT, R4, R10, 0x8, 0x1f ;  /* 0x0d001f000a047f89 */ /* 0x000e2200000e0000 */
[----:B------:R-:W-:Y:S01]  /*0210*/  FMUL R9, R8, 0.015625 ;  /* 0x3c80000008097820 */ /* 0x000fe20000400000 */
[----:B------:R-:W-:-:S04]  /*0220*/  FFMA R0, R0, 0.00390625, RZ ;  /* 0x3b80000000007823 */ /* 0x000fc800000000ff */
[----:B------:R-:W-:Y:S01]  /*0230*/  FFMA R0, R9, 0.5, R0 ;  /* 0x3f00000009007823 */ /* 0x000fe20000000000 */
[----:B0-----:R-:W-:-:S05]  /*0240*/  FADD R4, |R5|, R4 ;  /* 0x0000000405047221 */ /* 0x001fca0000000200 */
[----:B------:R-:W0:Y:S02]  /*0250*/  SHFL.BFLY PT, R5, R4, 0x4, 0x1f ;  /* 0x0c801f0004057f89 */ /* 0x000e2400000e0000 */
[----:B0-----:R-:W-:-:S05]  /*0260*/  FADD R5, R4, R5 ;  /* 0x0000000504057221 */ /* 0x001fca0000000000 */
[----:B------:R-:W0:Y:S02]  /*0270*/  SHFL.BFLY PT, R6, R5, 0x2, 0x1f ;  /* 0x0c401f0005067f89 */ /* 0x000e2400000e0000 */
[----:B0-----:R-:W-:-:S05]  /*0280*/  FADD R6, R5, R6 ;  /* 0x0000000605067221 */ /* 0x001fca0000000000 */
[----:B------:R-:W0:Y:S02]  /*0290*/  SHFL.BFLY PT, R7, R6, 0x1, 0x1f ;  /* 0x0c201f0006077f89 */ /* 0x000e2400000e0000 */
[----:B0-----:R-:W-:-:S04]  /*02a0*/  FADD R7, R6, R7 ;  /* 0x0000000706077221 */ /* 0x001fc80000000000 */
[----:B------:R-:W-:-:S04]  /*02b0*/  FMUL R7, R7, 0.0625 ;  /* 0x3d80000007077820 */ /* 0x000fc80000400000 */
[----:B------:R-:W-:Y:S01]  /*02c0*/  FFMA R7, R7, 0.25, R0 ;  /* 0x3e80000007077823 */ /* 0x000fe20000000000 */
[----:B------:R-:W-:Y:S06]  /*02d0*/  @P0 EXIT ;  /* 0x000000000000094d */ /* 0x000fec0003800000 */
[----:B------:R-:W-:Y:S01]  /*02e0*/  STG.E desc[UR4][R2.64], R7 ;  /* 0x0000000702007986 */ /* 0x000fe2000c101904 */
[----:B------:R-:W-:Y:S05]  /*02f0*/  EXIT ;  /* 0x000000000000794d */ /* 0x000fea0003800000 */
.L_x_0:
[----:B------:R-:W-:-:S00]  /*0300*/  BRA `(.L_x_0) ;  /* 0xfffffffc00fc7947 */ /* 0x000fc0000383ffff */
[----:B------:R-:W-:-:S00]  /*0310*/  NOP ;  /* 0x0000000000007918 */ /* 0x000fc00000000000 */
        /* <DEDUP_REMOVED lines=14> */
.L_x_1:


//--------------------- .nv.constant0.triton_per_fused_abs_add_avg_pool2d_mean_mul_sub_2 --------------------------
	.section	.nv.constant0.triton_per_fused_abs_add_avg_pool2d_mean_mul_sub_2,"a",@progbits
	.sectionflags	@""
	.align	4
.nv.constant0.triton_per_fused_abs_add_avg_pool2d_mean_mul_sub_2:
	.zero		564
